//
// Generated by NVIDIA NVVM Compiler
//
// Compiler Build ID: CL-36424714
// Cuda compilation tools, release 13.0, V13.0.88
// Based on NVVM 20.0.0
//

.version 9.0
.target sm_100
.address_size 64

	// .globl	_Z16find_word_kernelPcS_iPi
.extern .func  (.param .b32 func_retval0) vprintf
(
	.param .b64 vprintf_param_0,
	.param .b64 vprintf_param_1
)
;
// _ZZ16find_word_kernelPcS_iPiE10found_here has been demoted
.global .align 1 .b8 $str[53] = {82, 101, 100, 117, 99, 116, 105, 111, 110, 32, 115, 116, 97, 114, 116, 101, 100, 58, 32, 116, 104, 114, 101, 97, 100, 32, 37, 100, 44, 32, 102, 111, 117, 110, 100, 95, 104, 101, 114, 101, 91, 104, 101, 114, 101, 93, 32, 61, 32, 37, 100, 10};
.global .align 1 .b8 $str$1[49] = {82, 101, 100, 117, 99, 105, 110, 103, 32, 101, 110, 116, 114, 105, 101, 115, 32, 37, 100, 32, 97, 110, 100, 32, 37, 100, 32, 40, 37, 100, 44, 32, 37, 100, 41, 46, 32, 84, 104, 114, 101, 97, 100, 32, 37, 100, 46, 10};
.global .align 1 .b8 $str$2[22] = {82, 101, 100, 117, 99, 101, 100, 32, 98, 108, 111, 99, 107, 32, 37, 100, 58, 32, 37, 100, 10};

.visible .entry _Z16find_word_kernelPcS_iPi(
	.param .u64 .ptr .align 1 _Z16find_word_kernelPcS_iPi_param_0,
	.param .u64 .ptr .align 1 _Z16find_word_kernelPcS_iPi_param_1,
	.param .u32 _Z16find_word_kernelPcS_iPi_param_2,
	.param .u64 .ptr .align 1 _Z16find_word_kernelPcS_iPi_param_3
)
{
	.local .align 8 .b8 	__local_depot0[24];
	.reg .b64 	%SP;
	.reg .b64 	%SPL;
	.reg .pred 	%p<16>;
	.reg .b16 	%rs<9>;
	.reg .b32 	%r<45>;
	.reg .b64 	%rd<24>;
	// demoted variable
	.shared .align 4 .b8 _ZZ16find_word_kernelPcS_iPiE10found_here[512];
	mov.u64 	%SPL, __local_depot0;
	cvta.local.u64 	%SP, %SPL;
	ld.param.u64 	%rd6, [_Z16find_word_kernelPcS_iPi_param_0];
	ld.param.u64 	%rd4, [_Z16find_word_kernelPcS_iPi_param_1];
	ld.param.u32 	%r19, [_Z16find_word_kernelPcS_iPi_param_2];
	ld.param.u64 	%rd5, [_Z16find_word_kernelPcS_iPi_param_3];
	cvta.to.global.u64 	%rd1, %rd6;
	add.u64 	%rd7, %SP, 0;
	add.u64 	%rd2, %SPL, 0;
	mov.u32 	%r1, %ntid.x;
	mov.u32 	%r2, %ctaid.x;
	mul.lo.s32 	%r3, %r1, %r2;
	mov.u32 	%r4, %tid.x;
	add.s32 	%r5, %r3, %r4;
	add.s32 	%r20, %r19, -1;
	setp.ge.s32 	%p3, %r5, %r20;
	shl.b32 	%r21, %r4, 2;
	mov.u32 	%r22, _ZZ16find_word_kernelPcS_iPiE10found_here;
	add.s32 	%r6, %r22, %r21;
	@%p3 bra 	$L__BB0_7;
	ld.global.u8 	%rs8, [%rd1];
	setp.eq.s16 	%p4, %rs8, 0;
	@%p4 bra 	$L__BB0_5;
	cvta.to.global.u64 	%rd3, %rd4;
	mov.pred 	%p15, -1;
	mov.b32 	%r42, 0;
$L__BB0_3:
	add.s32 	%r27, %r42, %r5;
	cvt.s64.s32 	%rd8, %r27;
	add.s64 	%rd9, %rd3, %rd8;
	ld.global.u8 	%rs4, [%rd9];
	setp.eq.s16 	%p6, %rs4, %rs8;
	and.pred  	%p15, %p15, %p6;
	add.s32 	%r8, %r42, 1;
	cvt.u64.u32 	%rd10, %r42;
	add.s64 	%rd11, %rd1, %rd10;
	ld.global.u8 	%rs8, [%rd11+1];
	setp.ne.s16 	%p7, %rs8, 0;
	mov.u32 	%r42, %r8;
	@%p7 bra 	$L__BB0_3;
	not.pred 	%p8, %p15;
	@%p8 bra 	$L__BB0_6;
$L__BB0_5:
	st.shared.u32 	[%r6], %r5;
	bra.uni 	$L__BB0_8;
$L__BB0_6:
	mov.b32 	%r28, 0;
	st.shared.u32 	[%r6], %r28;
	bra.uni 	$L__BB0_8;
$L__BB0_7:
	shl.b32 	%r23, %r3, 2;
	add.s32 	%r24, %r6, %r23;
	mov.b32 	%r25, 0;
	st.shared.u32 	[%r24], %r25;
$L__BB0_8:
	bar.sync 	0;
	ld.shared.u32 	%r29, [%r6];
	st.local.v2.u32 	[%rd2], {%r4, %r29};
	mov.u64 	%rd12, $str;
	cvta.global.u64 	%rd13, %rd12;
	{ // callseq 0, 0
	.param .b64 param0;
	st.param.b64 	[param0], %rd13;
	.param .b64 param1;
	st.param.b64 	[param1], %rd7;
	.param .b32 retval0;
	call.uni (retval0), 
	vprintf, 
	(
	param0, 
	param1
	);
	ld.param.b32 	%r30, [retval0];
	} // callseq 0
	add.s32 	%r43, %r1, 1;
	mov.u64 	%rd15, $str$1;
$L__BB0_9:
	shr.u32 	%r13, %r43, 1;
	setp.ge.u32 	%p9, %r4, %r13;
	add.s32 	%r14, %r13, %r4;
	setp.ge.u32 	%p10, %r14, %r1;
	or.pred  	%p11, %p9, %p10;
	@%p11 bra 	$L__BB0_13;
	ld.shared.u32 	%r33, [%r6];
	shl.b32 	%r34, %r13, 2;
	add.s32 	%r15, %r6, %r34;
	ld.shared.u32 	%r35, [%r15];
	st.local.v2.u32 	[%rd2], {%r4, %r14};
	st.local.v2.u32 	[%rd2+8], {%r33, %r35};
	st.local.u32 	[%rd2+16], %r4;
	cvta.global.u64 	%rd16, %rd15;
	{ // callseq 1, 0
	.param .b64 param0;
	st.param.b64 	[param0], %rd16;
	.param .b64 param1;
	st.param.b64 	[param1], %rd7;
	.param .b32 retval0;
	call.uni (retval0), 
	vprintf, 
	(
	param0, 
	param1
	);
	ld.param.b32 	%r36, [retval0];
	} // callseq 1
	ld.shared.u32 	%r44, [%r6];
	setp.ne.s32 	%p12, %r44, 0;
	@%p12 bra 	$L__BB0_12;
	ld.shared.u32 	%r44, [%r15];
$L__BB0_12:
	st.shared.u32 	[%r6], %r44;
$L__BB0_13:
	bar.sync 	0;
	setp.gt.u32 	%p13, %r43, 3;
	mov.u32 	%r43, %r13;
	@%p13 bra 	$L__BB0_9;
	setp.ne.s32 	%p14, %r4, 0;
	@%p14 bra 	$L__BB0_16;
	ld.shared.u32 	%r38, [_ZZ16find_word_kernelPcS_iPiE10found_here];
	st.local.v2.u32 	[%rd2], {%r2, %r38};
	mov.u64 	%rd18, $str$2;
	cvta.global.u64 	%rd19, %rd18;
	{ // callseq 2, 0
	.param .b64 param0;
	st.param.b64 	[param0], %rd19;
	.param .b64 param1;
	st.param.b64 	[param1], %rd7;
	.param .b32 retval0;
	call.uni (retval0), 
	vprintf, 
	(
	param0, 
	param1
	);
	ld.param.b32 	%r39, [retval0];
	} // callseq 2
	ld.shared.u32 	%r41, [_ZZ16find_word_kernelPcS_iPiE10found_here];
	cvta.to.global.u64 	%rd21, %rd5;
	mul.wide.u32 	%rd22, %r2, 4;
	add.s64 	%rd23, %rd21, %rd22;
	st.global.u32 	[%rd23], %r41;
$L__BB0_16:
	ret;

}


// ===== COMPILED SASS (sm_100) =====

	.target	sm_100

	.elftype	@"ET_EXEC"


//--------------------- .note.nv.tkinfo           --------------------------
	.section	.note.nv.tkinfo,"",@"SHT_NOTE"
	.sectionflags	@"SHF_NOTE_NV_TKINFO"
	.tkinfo
        /*0018*/ 	.word	0x00000002
        /*0030*/ 	.string	""
        /*0030*/ 	.string	"ptxas"
        /*0030*/ 	.string	"Cuda compilation tools, release 13.0, V13.0.88"
        /*0030*/ 	.string	"Build cuda_13.0.r13.0/compiler.36424714_0"
        /*0030*/ 	.string	"-arch sm_100 -m 64 "



//--------------------- .note.nv.cuinfo           --------------------------
	.section	.note.nv.cuinfo,"",@"SHT_NOTE"
	.sectionflags	@"SHF_NOTE_NV_CUINFO"
        /*0018*/ 	.short	0x0002
        /*001a*/ 	.short	0x0064
        /*001c*/ 	.short	0x0082
	.zero		2


//--------------------- .nv.info                  --------------------------
	.section	.nv.info,"",@"SHT_CUDA_INFO"
	.align	4


	//----- nvinfo : EIATTR_REGCOUNT
	.align		4
        /*0000*/ 	.byte	0x04, 0x2f
        /*0002*/ 	.short	(.L_4 - .L_3)
	.align		4
.L_3:
        /*0004*/ 	.word	index@(_Z16find_word_kernelPcS_iPi)
        /*0008*/ 	.word	0x0000001c


	//----- nvinfo : EIATTR_FRAME_SIZE
	.align		4
.L_4:
        /*000c*/ 	.byte	0x04, 0x11
        /*000e*/ 	.short	(.L_6 - .L_5)
	.align		4
.L_5:
        /*0010*/ 	.word	index@(_Z16find_word_kernelPcS_iPi)
        /*0014*/ 	.word	0x00000018


	//----- nvinfo : EIATTR_MIN_STACK_SIZE
	.align		4
.L_6:
        /*0018*/ 	.byte	0x04, 0x12
        /*001a*/ 	.short	(.L_8 - .L_7)
	.align		4
.L_7:
        /*001c*/ 	.word	index@(_Z16find_word_kernelPcS_iPi)
        /*0020*/ 	.word	0x00000018
.L_8:


//--------------------- .nv.compat                --------------------------
	.section	.nv.compat,"",@"SHT_CUDA_COMPAT_INFO"
	.align	4
        /*0000*/ 	.byte	0x02, 0x09, 0x00, 0x00, 0x02, 0x02, 0x01, 0x00, 0x02, 0x05, 0x05, 0x00, 0x03, 0x07, 0x01, 0x01
        /*0010*/ 	.byte	0x02, 0x03, 0x00, 0x00, 0x02, 0x06, 0x01, 0x00, 0x04, 0x0b, 0x08, 0x00, 0x09, 0x00, 0x00, 0x00
        /*0020*/ 	.byte	0x00, 0x00, 0x00, 0x00


//--------------------- .nv.info._Z16find_word_kernelPcS_iPi --------------------------
	.section	.nv.info._Z16find_word_kernelPcS_iPi,"",@"SHT_CUDA_INFO"
	.sectionflags	@""
	.align	4


	//----- nvinfo : EIATTR_CUDA_API_VERSION
	.align		4
        /*0000*/ 	.byte	0x04, 0x37
        /*0002*/ 	.short	(.L_10 - .L_9)
.L_9:
        /*0004*/ 	.word	0x00000082


	//----- nvinfo : EIATTR_KPARAM_INFO
	.align		4
.L_10:
        /*0008*/ 	.byte	0x04, 0x17
        /*000a*/ 	.short	(.L_12 - .L_11)
.L_11:
        /*000c*/ 	.word	0x00000000
        /*0010*/ 	.short	0x0003
        /*0012*/ 	.short	0x0018
        /*0014*/ 	.byte	0x00, 0xf5, 0x21, 0x00


	//----- nvinfo : EIATTR_KPARAM_INFO
	.align		4
.L_12:
        /*0018*/ 	.byte	0x04, 0x17
        /*001a*/ 	.short	(.L_14 - .L_13)
.L_13:
        /*001c*/ 	.word	0x00000000
        /*0020*/ 	.short	0x0002
        /*0022*/ 	.short	0x0010
        /*0024*/ 	.byte	0x00, 0xf0, 0x11, 0x00


	//----- nvinfo : EIATTR_KPARAM_INFO
	.align		4
.L_14:
        /*0028*/ 	.byte	0x04, 0x17
        /*002a*/ 	.short	(.L_16 - .L_15)
.L_15:
        /*002c*/ 	.word	0x00000000
        /*0030*/ 	.short	0x0001
        /*0032*/ 	.short	0x0008
        /*0034*/ 	.byte	0x00, 0xf5, 0x21, 0x00


	//----- nvinfo : EIATTR_KPARAM_INFO
	.align		4
.L_16:
        /*0038*/ 	.byte	0x04, 0x17
        /*003a*/ 	.short	(.L_18 - .L_17)
.L_17:
        /*003c*/ 	.word	0x00000000
        /*0040*/ 	.short	0x0000
        /*0042*/ 	.short	0x0000
        /*0044*/ 	.byte	0x00, 0xf5, 0x21, 0x00


	//----- nvinfo : EIATTR_SPARSE_MMA_MASK
	.align		4
.L_18:
        /*0048*/ 	.byte	0x03, 0x50
        /*004a*/ 	.short	0x0000


	//----- nvinfo : EIATTR_MAXREG_COUNT
	.align		4
        /*004c*/ 	.byte	0x03, 0x1b
        /*004e*/ 	.short	0x00ff


	//----- nvinfo : EIATTR_NUM_BARRIERS
	.align		4
        /*0050*/ 	.byte	0x02, 0x4c
        /*0052*/ 	.byte	0x01
	.zero		1


	//----- nvinfo : EIATTR_EXTERNS
	.align		4
        /*0054*/ 	.byte	0x04, 0x0f
        /*0056*/ 	.short	(.L_20 - .L_19)


	//   ....[0]....
	.align		4
.L_19:
        /*0058*/ 	.word	index@(vprintf)


	//----- nvinfo : EIATTR_MERCURY_ISA_VERSION
	.align		4
.L_20:
        /*005c*/ 	.byte	0x03, 0x5f
        /*005e*/ 	.short	0x0101


	//----- nvinfo : EIATTR_VRC_CTA_INIT_COUNT
	.align		4
        /*0060*/ 	.byte	0x02, 0x4a
	.zero		1
	.zero		1


	//----- nvinfo : EIATTR_SYSCALL_OFFSETS
	.align		4
        /*0064*/ 	.byte	0x04, 0x46
        /*0066*/ 	.short	(.L_22 - .L_21)


	//   ....[0]....
.L_21:
        /*0068*/ 	.word	0x000003e0


	//   ....[1]....
        /*006c*/ 	.word	0x00000540


	//   ....[2]....
        /*0070*/ 	.word	0x000006d0


	//----- nvinfo : EIATTR_EXIT_INSTR_OFFSETS
	.align		4
.L_22:
        /*0074*/ 	.byte	0x04, 0x1c
        /*0076*/ 	.short	(.L_24 - .L_23)


	//   ....[0]....
.L_23:
        /*0078*/ 	.word	0x000005f0


	//   ....[1]....
        /*007c*/ 	.word	0x00000750


	//----- nvinfo : EIATTR_CRS_STACK_SIZE
	.align		4
.L_24:
        /*0080*/ 	.byte	0x04, 0x1e
        /*0082*/ 	.short	(.L_26 - .L_25)
.L_25:
        /*0084*/ 	.word	0x00000000


	//----- nvinfo : EIATTR_CBANK_PARAM_SIZE
	.align		4
.L_26:
        /*0088*/ 	.byte	0x03, 0x19
        /*008a*/ 	.short	0x0020


	//----- nvinfo : EIATTR_PARAM_CBANK
	.align		4
        /*008c*/ 	.byte	0x04, 0x0a
        /*008e*/ 	.short	(.L_28 - .L_27)
	.align		4
.L_27:
        /*0090*/ 	.word	index@(.nv.constant0._Z16find_word_kernelPcS_iPi)
        /*0094*/ 	.short	0x0380
        /*0096*/ 	.short	0x0020


	//----- nvinfo : EIATTR_SW_WAR
	.align		4
.L_28:
        /*0098*/ 	.byte	0x04, 0x36
        /*009a*/ 	.short	(.L_30 - .L_29)
.L_29:
        /*009c*/ 	.word	0x00000008
.L_30:


//--------------------- .nv.callgraph             --------------------------
	.section	.nv.callgraph,"",@"SHT_CUDA_CALLGRAPH"
	.align	4
	.sectionentsize	8
	.align		4
        /*0000*/ 	.word	0x00000000
	.align		4
        /*0004*/ 	.word	0xffffffff
	.align		4
        /*0008*/ 	.word	index@(_Z16find_word_kernelPcS_iPi)
	.align		4
        /*000c*/ 	.word	index@(vprintf)
	.align		4
        /*0010*/ 	.word	0x00000000
	.align		4
        /*0014*/ 	.word	0xfffffffe
	.align		4
        /*0018*/ 	.word	0x00000000
	.align		4
        /*001c*/ 	.word	0xfffffffd
	.align		4
        /*0020*/ 	.word	0x00000000
	.align		4
        /*0024*/ 	.word	0xfffffffc


//--------------------- .nv.constant4             --------------------------
	.section	.nv.constant4,"a",@progbits
	.align	8
	.align		8
.nv.constant4:
        /*0000*/ 	.dword	vprintf
	.align		8
        /*0008*/ 	.dword	$str
	.align		8
        /*0010*/ 	.dword	$str$1
	.align		8
        /*0018*/ 	.dword	$str$2


//--------------------- .text._Z16find_word_kernelPcS_iPi --------------------------
	.section	.text._Z16find_word_kernelPcS_iPi,"ax",@progbits
	.align	128
        .global         _Z16find_word_kernelPcS_iPi
        .type           _Z16find_word_kernelPcS_iPi,@function
        .size           _Z16find_word_kernelPcS_iPi,(.L_x_12 - _Z16find_word_kernelPcS_iPi)
        .other          _Z16find_word_kernelPcS_iPi,@"STO_CUDA_ENTRY STV_DEFAULT"
_Z16find_word_kernelPcS_iPi:
.text._Z16find_word_kernelPcS_iPi:
[----:B------:R-:W0:Y:S01]  /*0000*/  LDC R1, c[0x0][0x37c] ;  /* 0x0000df00ff017b82 */ /* 0x000e220000000800 */
[----:B------:R-:W1:Y:S01]  /*0010*/  S2R R16, SR_CTAID.X ;  /* 0x0000000000107919 */ /* 0x000e620000002500 */
[----:B------:R-:W2:Y:S06]  /*0020*/  LDCU UR8, c[0x0][0x2fc] ;  /* 0x00005f80ff0877ac */ /* 0x000eac0008000800 */
[----:B------:R-:W3:Y:S01]  /*0030*/  S2UR UR6, SR_CgaCtaId ;  /* 0x00000000000679c3 */ /* 0x000ee20000008800 */
[----:B0-----:R-:W-:Y:S01]  /*0040*/  VIADD R1, R1, 0xffffffe8 ;  /* 0xffffffe801017836 */ /* 0x001fe20000000000 */
[----:B------:R-:W0:Y:S01]  /*0050*/  S2R R2, SR_TID.X ;  /* 0x0000000000027919 */ /* 0x000e220000002100 */
[----:B------:R-:W1:Y:S01]  /*0060*/  LDCU UR38, c[0x0][0x360] ;  /* 0x00006c00ff2677ac */ /* 0x000e620008000800 */
[----:B------:R-:W-:Y:S01]  /*0070*/  BSSY.RECONVERGENT B0, `(.L_x_0) ;  /* 0x000002b000007945 */ /* 0x000fe20003800200 */
[----:B------:R-:W4:Y:S01]  /*0080*/  LDCU UR4, c[0x0][0x390] ;  /* 0x00007200ff0477ac */ /* 0x000f220008000800 */
[----:B------:R-:W5:Y:S01]  /*0090*/  LDCU UR7, c[0x0][0x2f8] ;  /* 0x00005f00ff0777ac */ /* 0x000f620008000800 */
[----:B------:R-:W-:Y:S01]  /*00a0*/  UMOV UR5, 0x400 ;  /* 0x0000040000057882 */ /* 0x000fe20000000000 */
[----:B------:R-:W0:Y:S01]  /*00b0*/  LDCU.64 UR36, c[0x0][0x358] ;  /* 0x00006b00ff2477ac */ /* 0x000e220008000a00 */
[----:B---3--:R-:W-:-:S02]  /*00c0*/  ULEA UR5, UR6, UR5, 0x18 ;  /* 0x0000000506057291 */ /* 0x008fc4000f8ec0ff */
[----:B----4-:R-:W-:Y:S01]  /*00d0*/  UIADD3 UR4, UPT, UPT, UR4, -0x1, URZ ;  /* 0xffffffff04047890 */ /* 0x010fe2000fffe0ff */
[----:B-----5:R-:W-:Y:S01]  /*00e0*/  IADD3 R19, P1, PT, R1, UR7, RZ ;  /* 0x0000000701137c10 */ /* 0x020fe2000ff3e0ff */
[----:B-1----:R-:W-:-:S04]  /*00f0*/  IMAD R0, R16, UR38, RZ ;  /* 0x0000002610007c24 */ /* 0x002fc8000f8e02ff */
[----:B0-----:R-:W-:Y:S01]  /*0100*/  IMAD.IADD R8, R0, 0x1, R2 ;  /* 0x0000000100087824 */ /* 0x001fe200078e0202 */
[----:B------:R-:W-:Y:S01]  /*0110*/  LEA R17, R2, UR5, 0x2 ;  /* 0x0000000502117c11 */ /* 0x000fe2000f8e10ff */
[----:B--2---:R-:W-:-:S03]  /*0120*/  IMAD.X R18, RZ, RZ, UR8, P1 ;  /* 0x00000008ff127e24 */ /* 0x004fc600088e06ff */
[----:B------:R-:W-:-:S13]  /*0130*/  ISETP.GE.AND P0, PT, R8, UR4, PT ;  /* 0x0000000408007c0c */ /* 0x000fda000bf06270 */
[----:B------:R-:W-:Y:S05]  /*0140*/  @P0 BRA `(.L_x_1) ;  /* 0x00000000006c0947 */ /* 0x000fea0003800000 */
[----:B------:R-:W0:Y:S02]  /*0150*/  LDC.64 R4, c[0x0][0x380] ;  /* 0x0000e000ff047b82 */ /* 0x000e240000000a00 */
[----:B0-----:R-:W2:Y:S02]  /*0160*/  LDG.E.U8 R4, desc[UR36][R4.64] ;  /* 0x0000002404047981 */ /* 0x001ea4000c1e1100 */
[----:B--2---:R-:W-:-:S13]  /*0170*/  ISETP.NE.AND P0, PT, R4, RZ, PT ;  /* 0x000000ff0400720c */ /* 0x004fda0003f05270 */
[----:B------:R-:W-:Y:S05]  /*0180*/  @!P0 BRA `(.L_x_2) ;  /* 0x00000000004c8947 */ /* 0x000fea0003800000 */
[----:B------:R-:W-:Y:S01]  /*0190*/  PLOP3.LUT P0, PT, PT, PT, PT, 0x80, 0x8 ;  /* 0x000000000008781c */ /* 0x000fe20003f0f070 */
[----:B------:R-:W0:Y:S01]  /*01a0*/  LDCU.128 UR8, c[0x0][0x380] ;  /* 0x00007000ff0877ac */ /* 0x000e220008000c00 */
[----:B------:R-:W-:Y:S01]  /*01b0*/  PRMT R0, R4, 0x7610, R0 ;  /* 0x0000761004007816 */ /* 0x000fe20000000000 */
[----:B------:R-:W-:-:S10]  /*01c0*/  UMOV UR4, URZ ;  /* 0x000000ff00047c82 */ /* 0x000fd40008000000 */
.L_x_3:
[----:B0-----:R-:W-:Y:S02]  /*01d0*/  UIADD3 UR5, UP0, UPT, UR4, UR8, URZ ;  /* 0x0000000804057290 */ /* 0x001fe4000ff1e0ff */
[----:B------:R-:W-:Y:S02]  /*01e0*/  VIADD R3, R8, UR4 ;  /* 0x0000000408037c36 */ /* 0x000fe40008000000 */
[----:B------:R-:W-:-:S03]  /*01f0*/  UIADD3.X UR6, UPT, UPT, URZ, UR9, URZ, UP0, !UPT ;  /* 0x00000009ff067290 */ /* 0x000fc600087fe4ff */
[C---:B------:R-:W-:Y:S01]  /*0200*/  IADD3 R4, P1, PT, R3.reuse, UR10, RZ ;  /* 0x0000000a03047c10 */ /* 0x040fe2000ff3e0ff */
[----:B------:R-:W-:Y:S02]  /*0210*/  IMAD.U32 R6, RZ, RZ, UR5 ;  /* 0x00000005ff067e24 */ /* 0x000fe4000f8e00ff */
[----:B------:R-:W-:Y:S01]  /*0220*/  IMAD.U32 R7, RZ, RZ, UR6 ;  /* 0x00000006ff077e24 */ /* 0x000fe2000f8e00ff */
[----:B------:R-:W-:Y:S02]  /*0230*/  LEA.HI.X.SX32 R5, R3, UR11, 0x1, P1 ;  /* 0x0000000b03057c11 */ /* 0x000fe400088f0eff */
[----:B------:R-:W-:Y:S02]  /*0240*/  PRMT R3, R0, 0x9910, RZ ;  /* 0x0000991000037816 */ /* 0x000fe400000000ff */
[----:B------:R-:W2:Y:S04]  /*0250*/  LDG.E.U8 R0, desc[UR36][R6.64+0x1] ;  /* 0x0000012406007981 */ /* 0x000ea8000c1e1100 */
[----:B------:R-:W3:Y:S01]  /*0260*/  LDG.E.U8 R4, desc[UR36][R4.64] ;  /* 0x0000002404047981 */ /* 0x000ee2000c1e1100 */
[----:B------:R-:W-:Y:S01]  /*0270*/  UIADD3 UR4, UPT, UPT, UR4, 0x1, URZ ;  /* 0x0000000104047890 */ /* 0x000fe2000fffe0ff */
[----:B--2---:R-:W-:-:S02]  /*0280*/  ISETP.NE.AND P1, PT, R0, RZ, PT ;  /* 0x000000ff0000720c */ /* 0x004fc40003f25270 */
[----:B---3--:R-:W-:-:S11]  /*0290*/  ISETP.EQ.AND P0, PT, R4, R3, P0 ;  /* 0x000000030400720c */ /* 0x008fd60000702270 */
[----:B------:R-:W-:Y:S05]  /*02a0*/  @P1 BRA `(.L_x_3) ;  /* 0xfffffffc00c81947 */ /* 0x000fea000383ffff */
[----:B------:R-:W-:Y:S05]  /*02b0*/  @!P0 BRA `(.L_x_4) ;  /* 0x0000000000088947 */ /* 0x000fea0003800000 */
.L_x_2:
[----:B------:R1:W-:Y:S01]  /*02c0*/  STS [R17], R8 ;  /* 0x0000000811007388 */ /* 0x0003e20000000800 */
[----:B------:R-:W-:Y:S05]  /*02d0*/  BRA `(.L_x_5) ;  /* 0x0000000000107947 */ /* 0x000fea0003800000 */
.L_x_4:
[----:B------:R0:W-:Y:S01]  /*02e0*/  STS [R17], RZ ;  /* 0x000000ff11007388 */ /* 0x0001e20000000800 */
[----:B------:R-:W-:Y:S05]  /*02f0*/  BRA `(.L_x_5) ;  /* 0x0000000000087947 */ /* 0x000fea0003800000 */
.L_x_1:
[----:B------:R-:W-:-:S05]  /*0300*/  IMAD R0, R0, 0x4, R17 ;  /* 0x0000000400007824 */ /* 0x000fca00078e0211 */
[----:B------:R2:W-:Y:S02]  /*0310*/  STS [R0], RZ ;  /* 0x000000ff00007388 */ /* 0x0005e40000000800 */
.L_x_5:
[----:B------:R-:W-:Y:S05]  /*0320*/  BSYNC.RECONVERGENT B0 ;  /* 0x0000000000007941 */ /* 0x000fea0003800200 */
.L_x_0:
[----:B------:R-:W-:Y:S01]  /*0330*/  BAR.SYNC.DEFER_BLOCKING 0x0 ;  /* 0x0000000000007b1d */ /* 0x000fe20000010000 */
[----:B--2---:R-:W-:Y:S01]  /*0340*/  MOV R0, 0x0 ;  /* 0x0000000000007802 */ /* 0x004fe20000000f00 */
[----:B------:R-:W-:Y:S02]  /*0350*/  IMAD.MOV.U32 R6, RZ, RZ, R19 ;  /* 0x000000ffff067224 */ /* 0x000fe400078e0013 */
[----:B------:R-:W-:-:S04]  /*0360*/  IMAD.MOV.U32 R7, RZ, RZ, R18 ;  /* 0x000000ffff077224 */ /* 0x000fc800078e0012 */
[----:B-1----:R1:W2:Y:S01]  /*0370*/  LDC.64 R8, c[0x4][R0] ;  /* 0x0100000000087b82 */ /* 0x0022a20000000a00 */
[----:B------:R-:W3:Y:S01]  /*0380*/  LDCU.64 UR4, c[0x4][0x8] ;  /* 0x01000100ff0477ac */ /* 0x000ee20008000a00 */
[----:B------:R-:W4:Y:S01]  /*0390*/  LDS R3, [R17] ;  /* 0x0000000011037984 */ /* 0x000f220000000800 */
[----:B---3--:R-:W-:Y:S02]  /*03a0*/  IMAD.U32 R4, RZ, RZ, UR4 ;  /* 0x00000004ff047e24 */ /* 0x008fe4000f8e00ff */
[----:B------:R-:W-:Y:S01]  /*03b0*/  IMAD.U32 R5, RZ, RZ, UR5 ;  /* 0x00000005ff057e24 */ /* 0x000fe2000f8e00ff */
[----:B----4-:R1:W-:Y:S06]  /*03c0*/  STL.64 [R1], R2 ;  /* 0x0000000201007387 */ /* 0x0103ec0000100a00 */
[----:B------:R-:W-:-:S07]  /*03d0*/  LEPC R20, `(.L_x_6) ;  /* 0x000000001014794e */ /* 0x000fce0000000000 */
[----:B012---:R-:W-:Y:S05]  /*03e0*/  CALL.ABS.NOINC R8 ;  /* 0x0000000008007343 */ /* 0x007fea0003c00000 */
.L_x_6:
[----:B------:R-:W-:-:S06]  /*03f0*/  UIADD3 UR4, UPT, UPT, UR38, 0x1, URZ ;  /* 0x0000000126047890 */ /* 0x000fcc000fffe0ff */
[----:B------:R-:W-:-:S07]  /*0400*/  MOV R23, UR4 ;  /* 0x0000000400177c02 */ /* 0x000fce0008000f00 */
.L_x_9:
[----:B------:R-:W-:-:S05]  /*0410*/  SHF.R.U32.HI R25, RZ, 0x1, R23 ;  /* 0x00000001ff197819 */ /* 0x000fca0000011617 */
[----:B------:R-:W-:-:S05]  /*0420*/  IMAD.IADD R3, R25, 0x1, R2 ;  /* 0x0000000119037824 */ /* 0x000fca00078e0202 */
[----:B------:R-:W-:-:S04]  /*0430*/  ISETP.GE.U32.AND P0, PT, R3, UR38, PT ;  /* 0x0000002603007c0c */ /* 0x000fc8000bf06070 */
[----:B------:R-:W-:-:S13]  /*0440*/  ISETP.GE.U32.OR P0, PT, R2, R25, P0 ;  /* 0x000000190200720c */ /* 0x000fda0000706470 */
[----:B0-----:R-:W-:Y:S05]  /*0450*/  @P0 BRA `(.L_x_7) ;  /* 0x00000000004c0947 */ /* 0x001fea0003800000 */
[----:B------:R-:W-:Y:S01]  /*0460*/  IMAD R22, R25, 0x4, R17 ;  /* 0x0000000419167824 */ /* 0x000fe200078e0211 */
[----:B------:R-:W-:Y:S01]  /*0470*/  LDS R10, [R17] ;  /* 0x00000000110a7984 */ /* 0x000fe20000000800 */
[----:B------:R-:W-:Y:S01]  /*0480*/  MOV R8, 0x0 ;  /* 0x0000000000087802 */ /* 0x000fe20000000f00 */
[----:B------:R-:W0:Y:S01]  /*0490*/  LDCU.64 UR4, c[0x4][0x10] ;  /* 0x01000200ff0477ac */ /* 0x000e220008000a00 */
[----:B------:R-:W-:Y:S01]  /*04a0*/  IMAD.MOV.U32 R6, RZ, RZ, R19 ;  /* 0x000000ffff067224 */ /* 0x000fe200078e0013 */
[----:B------:R-:W1:Y:S01]  /*04b0*/  LDS R11, [R22] ;  /* 0x00000000160b7984 */ /* 0x000e620000000800 */
[----:B------:R-:W-:Y:S02]  /*04c0*/  IMAD.MOV.U32 R7, RZ, RZ, R18 ;  /* 0x000000ffff077224 */ /* 0x000fe400078e0012 */
[----:B------:R-:W2:Y:S01]  /*04d0*/  LDC.64 R8, c[0x4][R8] ;  /* 0x0100000008087b82 */ /* 0x000ea20000000a00 */
[----:B------:R3:W-:Y:S04]  /*04e0*/  STL.64 [R1], R2 ;  /* 0x0000000201007387 */ /* 0x0007e80000100a00 */
[----:B------:R3:W-:Y:S01]  /*04f0*/  STL [R1+0x10], R2 ;  /* 0x0000100201007387 */ /* 0x0007e20000100800 */
[----:B0-----:R-:W-:-:S02]  /*0500*/  IMAD.U32 R4, RZ, RZ, UR4 ;  /* 0x00000004ff047e24 */ /* 0x001fc4000f8e00ff */
[----:B------:R-:W-:Y:S01]  /*0510*/  IMAD.U32 R5, RZ, RZ, UR5 ;  /* 0x00000005ff057e24 */ /* 0x000fe2000f8e00ff */
[----:B-1----:R3:W-:Y:S06]  /*0520*/  STL.64 [R1+0x8], R10 ;  /* 0x0000080a01007387 */ /* 0x0027ec0000100a00 */
[----:B------:R-:W-:-:S07]  /*0530*/  LEPC R20, `(.L_x_8) ;  /* 0x000000001014794e */ /* 0x000fce0000000000 */
[----:B--23--:R-:W-:Y:S05]  /*0540*/  CALL.ABS.NOINC R8 ;  /* 0x0000000008007343 */ /* 0x00cfea0003c00000 */
.L_x_8:
[----:B------:R-:W0:Y:S02]  /*0550*/  LDS R0, [R17] ;  /* 0x0000000011007984 */ /* 0x000e240000000800 */
[----:B0-----:R-:W-:-:S13]  /*0560*/  ISETP.NE.AND P0, PT, R0, RZ, PT ;  /* 0x000000ff0000720c */ /* 0x001fda0003f05270 */
[----:B------:R-:W0:Y:S04]  /*0570*/  @!P0 LDS R0, [R22] ;  /* 0x0000000016008984 */ /* 0x000e280000000800 */
[----:B0-----:R0:W-:Y:S02]  /*0580*/  STS [R17], R0 ;  /* 0x0000000011007388 */ /* 0x0011e40000000800 */
.L_x_7:
[----:B------:R-:W-:Y:S01]  /*0590*/  ISETP.GT.U32.AND P0, PT, R23, 0x3, PT ;  /* 0x000000031700780c */ /* 0x000fe20003f04070 */
[----:B------:R-:W-:Y:S05]  /*05a0*/  WARPSYNC.ALL ;  /* 0x0000000000007948 */ /* 0x000fea0003800000 */
[----:B------:R-:W-:Y:S01]  /*05b0*/  BAR.SYNC.DEFER_BLOCKING 0x0 ;  /* 0x0000000000007b1d */ /* 0x000fe20000010000 */
[----:B------:R-:W-:-:S06]  /*05c0*/  MOV R23, R25 ;  /* 0x0000001900177202 */ /* 0x000fcc0000000f00 */
[----:B------:R-:W-:Y:S05]  /*05d0*/  @P0 BRA `(.L_x_9) ;  /* 0xfffffffc008c0947 */ /* 0x000fea000383ffff */
[----:B------:R-:W-:-:S13]  /*05e0*/  ISETP.NE.AND P0, PT, R2, RZ, PT ;  /* 0x000000ff0200720c */ /* 0x000fda0003f05270 */
[----:B------:R-:W-:Y:S05]  /*05f0*/  @P0 EXIT ;  /* 0x000000000000094d */ /* 0x000fea0003800000 */
[----:B------:R-:W1:Y:S01]  /*0600*/  S2UR UR5, SR_CgaCtaId ;  /* 0x00000000000579c3 */ /* 0x000e620000008800 */
[----:B------:R-:W-:Y:S01]  /*0610*/  UMOV UR4, 0x400 ;  /* 0x0000040000047882 */ /* 0x000fe20000000000 */
[----:B0-----:R-:W-:Y:S01]  /*0620*/  MOV R0, 0x0 ;  /* 0x0000000000007802 */ /* 0x001fe20000000f00 */
[----:B------:R-:W-:Y:S02]  /*0630*/  IMAD.MOV.U32 R6, RZ, RZ, R19 ;  /* 0x000000ffff067224 */ /* 0x000fe400078e0013 */
[----:B------:R-:W-:-:S03]  /*0640*/  IMAD.MOV.U32 R7, RZ, RZ, R18 ;  /* 0x000000ffff077224 */ /* 0x000fc600078e0012 */
[----:B------:R0:W2:Y:S01]  /*0650*/  LDC.64 R2, c[0x4][R0] ;  /* 0x0100000000027b82 */ /* 0x0000a20000000a00 */
[----:B-1----:R-:W-:-:S09]  /*0660*/  ULEA UR4, UR5, UR4, 0x18 ;  /* 0x0000000405047291 */ /* 0x002fd2000f8ec0ff */
[----:B------:R-:W1:Y:S02]  /*0670*/  LDS R17, [UR4] ;  /* 0x00000004ff117984 */ /* 0x000e640008000800 */
[----:B------:R-:W3:Y:S02]  /*0680*/  LDCU.64 UR4, c[0x4][0x18] ;  /* 0x01000300ff0477ac */ /* 0x000ee40008000a00 */
[----:B---3--:R-:W-:Y:S02]  /*0690*/  IMAD.U32 R4, RZ, RZ, UR4 ;  /* 0x00000004ff047e24 */ /* 0x008fe4000f8e00ff */
[----:B------:R-:W-:Y:S01]  /*06a0*/  IMAD.U32 R5, RZ, RZ, UR5 ;  /* 0x00000005ff057e24 */ /* 0x000fe2000f8e00ff */
[----:B-12---:R0:W-:Y:S06]  /*06b0*/  STL.64 [R1], R16 ;  /* 0x0000001001007387 */ /* 0x0061ec0000100a00 */
[----:B------:R-:W-:-:S07]  /*06c0*/  LEPC R20, `(.L_x_10) ;  /* 0x000000001014794e */ /* 0x000fce0000000000 */
[----:B0-----:R-:W-:Y:S05]  /*06d0*/  CALL.ABS.NOINC R2 ;  /* 0x0000000002007343 */ /* 0x001fea0003c00000 */
.L_x_10:
[----:B------:R-:W0:Y:S01]  /*06e0*/  S2UR UR5, SR_CgaCtaId ;  /* 0x00000000000579c3 */ /* 0x000e220000008800 */
[----:B------:R-:W-:-:S07]  /*06f0*/  UMOV UR4, 0x400 ;  /* 0x0000040000047882 */ /* 0x000fce0000000000 */
[----:B------:R-:W1:Y:S01]  /*0700*/  LDC.64 R2, c[0x0][0x398] ;  /* 0x0000e600ff027b82 */ /* 0x000e620000000a00 */
[----:B0-----:R-:W-:Y:S01]  /*0710*/  ULEA UR4, UR5, UR4, 0x18 ;  /* 0x0000000405047291 */ /* 0x001fe2000f8ec0ff */
[----:B-1----:R-:W-:-:S08]  /*0720*/  IMAD.WIDE.U32 R16, R16, 0x4, R2 ;  /* 0x0000000410107825 */ /* 0x002fd000078e0002 */
[----:B------:R-:W0:Y:S04]  /*0730*/  LDS R5, [UR4] ;  /* 0x00000004ff057984 */ /* 0x000e280008000800 */
[----:B0-----:R-:W-:Y:S01]  /*0740*/  STG.E desc[UR36][R16.64], R5 ;  /* 0x0000000510007986 */ /* 0x001fe2000c101924 */
[----:B------:R-:W-:Y:S05]  /*0750*/  EXIT ;  /* 0x000000000000794d */ /* 0x000fea0003800000 */
.L_x_11:
[----:B------:R-:W-:-:S00]  /*0760*/  BRA `(.L_x_11) ;  /* 0xfffffffc00fc7947 */ /* 0x000fc0000383ffff */
[----:B------:R-:W-:-:S00]  /*0770*/  NOP ;  /* 0x0000000000007918 */ /* 0x000fc00000000000 */
        /* <DEDUP_REMOVED lines=8> */
.L_x_12:


//--------------------- .nv.global.init           --------------------------
	.section	.nv.global.init,"aw",@progbits
.nv.global.init:
	.type		$str$2,@object
	.size		$str$2,($str$1 - $str$2)
$str$2:
        /*0000*/ 	.byte	0x52, 0x65, 0x64, 0x75, 0x63, 0x65, 0x64, 0x20, 0x62, 0x6c, 0x6f, 0x63, 0x6b, 0x20, 0x25, 0x64
        /*0010*/ 	.byte	0x3a, 0x20, 0x25, 0x64, 0x0a, 0x00
	.type		$str$1,@object
	.size		$str$1,($str - $str$1)
$str$1:
        /*0016*/ 	.byte	0x52, 0x65, 0x64, 0x75, 0x63, 0x69, 0x6e, 0x67, 0x20, 0x65, 0x6e, 0x74, 0x72, 0x69, 0x65, 0x73
        /*0026*/ 	.byte	0x20, 0x25, 0x64, 0x20, 0x61, 0x6e, 0x64, 0x20, 0x25, 0x64, 0x20, 0x28, 0x25, 0x64, 0x2c, 0x20
        /*0036*/ 	.byte	0x25, 0x64, 0x29, 0x2e, 0x20, 0x54, 0x68, 0x72, 0x65, 0x61, 0x64, 0x20, 0x25, 0x64, 0x2e, 0x0a
        /*0046*/ 	.byte	0x00
	.type		$str,@object
	.size		$str,(.L_0 - $str)
$str:
        /*0047*/ 	.byte	0x52, 0x65, 0x64, 0x75, 0x63, 0x74, 0x69, 0x6f, 0x6e, 0x20, 0x73, 0x74, 0x61, 0x72, 0x74, 0x65
        /*0057*/ 	.byte	0x64, 0x3a, 0x20, 0x74, 0x68, 0x72, 0x65, 0x61, 0x64, 0x20, 0x25, 0x64, 0x2c, 0x20, 0x66, 0x6f
        /*0067*/ 	.byte	0x75, 0x6e, 0x64, 0x5f, 0x68, 0x65, 0x72, 0x65, 0x5b, 0x68, 0x65, 0x72, 0x65, 0x5d, 0x20, 0x3d
        /*0077*/ 	.byte	0x20, 0x25, 0x64, 0x0a, 0x00
.L_0:


//--------------------- .nv.shared._Z16find_word_kernelPcS_iPi --------------------------
	.section	.nv.shared._Z16find_word_kernelPcS_iPi,"aw",@nobits
	.sectionflags	@""
	.align	4
.nv.shared._Z16find_word_kernelPcS_iPi:
	.zero		1536


//--------------------- .nv.shared.reserved.0     --------------------------
	.section	.nv.shared.reserved.0,"aw",@nobits
	.weak		__nv_reservedSMEM_offset_0_alias
	.size		__nv_reservedSMEM_offset_0_alias, 0, 64
	.other		__nv_reservedSMEM_offset_0_alias,@"STO_CUDA_RESERVED_SHARED STV_DEFAULT"
__nv_reservedSMEM_offset_0_alias:
	.zero		0
	.zero		64


//--------------------- .nv.constant0._Z16find_word_kernelPcS_iPi --------------------------
	.section	.nv.constant0._Z16find_word_kernelPcS_iPi,"a",@progbits
	.sectionflags	@""
	.align	4
.nv.constant0._Z16find_word_kernelPcS_iPi:
	.zero		928


//--------------------- SYMBOLS --------------------------

	.type		.nv.reservedSmem.offset0,@object
	.size		.nv.reservedSmem.offset0,0x4
	.type		.nv.reservedSmem.cap,@object
	.size		.nv.reservedSmem.cap,0x4
	.type		vprintf,@function
